//
// Generated by NVIDIA NVVM Compiler
//
// Compiler Build ID: CL-36424714
// Cuda compilation tools, release 13.0, V13.0.88
// Based on NVVM 20.0.0
//

.version 9.0
.target sm_100
.address_size 64

	// .globl	_Z15tokenize_kernelPcPii
.const .align 1 .b8 d_vocab_words[96] = {104, 101, 108, 108, 111, 0, 0, 0, 0, 0, 0, 0, 0, 0, 0, 0, 119, 111, 114, 108, 100, 0, 0, 0, 0, 0, 0, 0, 0, 0, 0, 0, 103, 112, 117, 0, 0, 0, 0, 0, 0, 0, 0, 0, 0, 0, 0, 0, 99, 117, 100, 97, 0, 0, 0, 0, 0, 0, 0, 0, 0, 0, 0, 0, 114, 111, 99, 107, 115, 0, 0, 0, 0, 0, 0, 0, 0, 0, 0, 0, 97, 105};
.const .align 4 .b8 d_vocab_ids[24] = {1, 0, 0, 0, 2, 0, 0, 0, 3, 0, 0, 0, 4, 0, 0, 0, 5, 0, 0, 0, 6};

.visible .entry _Z15tokenize_kernelPcPii(
	.param .u64 .ptr .align 1 _Z15tokenize_kernelPcPii_param_0,
	.param .u64 .ptr .align 1 _Z15tokenize_kernelPcPii_param_1,
	.param .u32 _Z15tokenize_kernelPcPii_param_2
)
{
	.reg .pred 	%p<26>;
	.reg .b16 	%rs<13>;
	.reg .b32 	%r<33>;
	.reg .b64 	%rd<51>;

	ld.param.u64 	%rd5, [_Z15tokenize_kernelPcPii_param_0];
	ld.param.u64 	%rd6, [_Z15tokenize_kernelPcPii_param_1];
	ld.param.u32 	%r14, [_Z15tokenize_kernelPcPii_param_2];
	cvta.to.global.u64 	%rd1, %rd6;
	mov.u32 	%r15, %ctaid.x;
	mov.u32 	%r16, %ntid.x;
	mov.u32 	%r17, %tid.x;
	mad.lo.s32 	%r1, %r15, %r16, %r17;
	setp.ge.s32 	%p1, %r1, %r14;
	@%p1 bra 	$L__BB0_17;
	cvta.to.global.u64 	%rd2, %rd5;
	shl.b32 	%r19, %r1, 4;
	cvt.s64.s32 	%rd3, %r19;
	mov.b32 	%r27, 0;
	mov.u64 	%rd10, d_vocab_words;
$L__BB0_2:
	cvt.u64.u32 	%rd7, %r27;
	add.s64 	%rd8, %rd7, %rd3;
	add.s64 	%rd9, %rd2, %rd8;
	ld.global.u8 	%rs1, [%rd9];
	add.s64 	%rd11, %rd10, %rd7;
	ld.const.u8 	%rs7, [%rd11];
	setp.eq.s16 	%p2, %rs1, %rs7;
	@%p2 bra 	$L__BB0_4;
	mov.b32 	%r28, 0;
	bra.uni 	$L__BB0_7;
$L__BB0_4:
	setp.ne.s16 	%p23, %rs1, 0;
	add.s32 	%r3, %r27, 1;
	setp.lt.u32 	%p24, %r27, 15;
	and.pred  	%p25, %p23, %p24;
	mov.b64 	%rd50, 0;
	mov.u32 	%r27, %r3;
	@%p25 bra 	$L__BB0_2;
$L__BB0_5:
	shl.b64 	%rd45, %rd50, 2;
	mov.u64 	%rd46, d_vocab_ids;
	add.s64 	%rd47, %rd46, %rd45;
	ld.const.u32 	%r26, [%rd47];
	mul.wide.s32 	%rd48, %r1, 4;
	add.s64 	%rd49, %rd1, %rd48;
	st.global.u32 	[%rd49], %r26;
	bra.uni 	$L__BB0_17;
$L__BB0_6:
	setp.ne.s16 	%p20, %rs2, 0;
	add.s32 	%r5, %r28, 1;
	setp.lt.u32 	%p21, %r28, 15;
	and.pred  	%p22, %p20, %p21;
	mov.b64 	%rd50, 1;
	mov.u32 	%r28, %r5;
	@%p22 bra 	$L__BB0_7;
	bra.uni 	$L__BB0_5;
$L__BB0_7:
	cvt.u64.u32 	%rd12, %r28;
	add.s64 	%rd13, %rd12, %rd3;
	add.s64 	%rd14, %rd2, %rd13;
	ld.global.u8 	%rs2, [%rd14];
	add.s64 	%rd16, %rd10, %rd12;
	ld.const.u8 	%rs8, [%rd16+16];
	setp.eq.s16 	%p3, %rs2, %rs8;
	@%p3 bra 	$L__BB0_6;
	mov.b32 	%r29, 0;
$L__BB0_9:
	cvt.u64.u32 	%rd17, %r29;
	add.s64 	%rd18, %rd17, %rd3;
	add.s64 	%rd19, %rd2, %rd18;
	ld.global.u8 	%rs3, [%rd19];
	add.s64 	%rd21, %rd10, %rd17;
	ld.const.u8 	%rs9, [%rd21+32];
	setp.eq.s16 	%p4, %rs3, %rs9;
	@%p4 bra 	$L__BB0_18;
	mov.b32 	%r30, 0;
$L__BB0_11:
	cvt.u64.u32 	%rd22, %r30;
	add.s64 	%rd23, %rd22, %rd3;
	add.s64 	%rd24, %rd2, %rd23;
	ld.global.u8 	%rs4, [%rd24];
	add.s64 	%rd26, %rd10, %rd22;
	ld.const.u8 	%rs10, [%rd26+48];
	setp.eq.s16 	%p5, %rs4, %rs10;
	@%p5 bra 	$L__BB0_19;
	mov.b32 	%r31, 0;
$L__BB0_13:
	cvt.u64.u32 	%rd27, %r31;
	add.s64 	%rd28, %rd27, %rd3;
	add.s64 	%rd29, %rd2, %rd28;
	ld.global.u8 	%rs5, [%rd29];
	add.s64 	%rd31, %rd10, %rd27;
	ld.const.u8 	%rs11, [%rd31+64];
	setp.eq.s16 	%p6, %rs5, %rs11;
	@%p6 bra 	$L__BB0_20;
	mov.b32 	%r32, 0;
$L__BB0_15:
	cvt.u64.u32 	%rd32, %r32;
	add.s64 	%rd33, %rd32, %rd3;
	add.s64 	%rd34, %rd2, %rd33;
	ld.global.u8 	%rs6, [%rd34];
	add.s64 	%rd36, %rd10, %rd32;
	ld.const.u8 	%rs12, [%rd36+80];
	setp.eq.s16 	%p7, %rs6, %rs12;
	@%p7 bra 	$L__BB0_21;
	mul.wide.s32 	%rd37, %r1, 4;
	add.s64 	%rd38, %rd1, %rd37;
	mov.b32 	%r25, 0;
	st.global.u32 	[%rd38], %r25;
$L__BB0_17:
	ret;
$L__BB0_18:
	setp.ne.s16 	%p17, %rs3, 0;
	add.s32 	%r7, %r29, 1;
	setp.lt.u32 	%p18, %r29, 15;
	and.pred  	%p19, %p17, %p18;
	mov.b64 	%rd50, 2;
	mov.u32 	%r29, %r7;
	@%p19 bra 	$L__BB0_9;
	bra.uni 	$L__BB0_5;
$L__BB0_19:
	setp.ne.s16 	%p14, %rs4, 0;
	add.s32 	%r9, %r30, 1;
	setp.lt.u32 	%p15, %r30, 15;
	and.pred  	%p16, %p14, %p15;
	mov.b64 	%rd50, 3;
	mov.u32 	%r30, %r9;
	@%p16 bra 	$L__BB0_11;
	bra.uni 	$L__BB0_5;
$L__BB0_20:
	setp.ne.s16 	%p11, %rs5, 0;
	add.s32 	%r11, %r31, 1;
	setp.lt.u32 	%p12, %r31, 15;
	and.pred  	%p13, %p11, %p12;
	mov.b64 	%rd50, 4;
	mov.u32 	%r31, %r11;
	@%p13 bra 	$L__BB0_13;
	bra.uni 	$L__BB0_5;
$L__BB0_21:
	setp.ne.s16 	%p8, %rs6, 0;
	add.s32 	%r13, %r32, 1;
	setp.lt.u32 	%p9, %r32, 15;
	and.pred  	%p10, %p8, %p9;
	mov.b64 	%rd50, 5;
	mov.u32 	%r32, %r13;
	@%p10 bra 	$L__BB0_15;
	bra.uni 	$L__BB0_5;

}


// ===== COMPILED SASS (sm_100) =====

	.target	sm_100

	.elftype	@"ET_EXEC"


//--------------------- .note.nv.tkinfo           --------------------------
	.section	.note.nv.tkinfo,"",@"SHT_NOTE"
	.sectionflags	@"SHF_NOTE_NV_TKINFO"
	.tkinfo
        /*0018*/ 	.word	0x00000002
        /*0030*/ 	.string	""
        /*0030*/ 	.string	"ptxas"
        /*0030*/ 	.string	"Cuda compilation tools, release 13.0, V13.0.88"
        /*0030*/ 	.string	"Build cuda_13.0.r13.0/compiler.36424714_0"
        /*0030*/ 	.string	"-arch sm_100 -m 64 "



//--------------------- .note.nv.cuinfo           --------------------------
	.section	.note.nv.cuinfo,"",@"SHT_NOTE"
	.sectionflags	@"SHF_NOTE_NV_CUINFO"
        /*0018*/ 	.short	0x0002
        /*001a*/ 	.short	0x0064
        /*001c*/ 	.short	0x0082
	.zero		2


//--------------------- .nv.info                  --------------------------
	.section	.nv.info,"",@"SHT_CUDA_INFO"
	.align	4


	//----- nvinfo : EIATTR_REGCOUNT
	.align		4
        /*0000*/ 	.byte	0x04, 0x2f
        /*0002*/ 	.short	(.L_3 - .L_2)
	.align		4
.L_2:
        /*0004*/ 	.word	index@(_Z15tokenize_kernelPcPii)
        /*0008*/ 	.word	0x0000000a


	//----- nvinfo : EIATTR_FRAME_SIZE
	.align		4
.L_3:
        /*000c*/ 	.byte	0x04, 0x11
        /*000e*/ 	.short	(.L_5 - .L_4)
	.align		4
.L_4:
        /*0010*/ 	.word	index@(_Z15tokenize_kernelPcPii)
        /*0014*/ 	.word	0x00000000


	//----- nvinfo : EIATTR_MIN_STACK_SIZE
	.align		4
.L_5:
        /*0018*/ 	.byte	0x04, 0x12
        /*001a*/ 	.short	(.L_7 - .L_6)
	.align		4
.L_6:
        /*001c*/ 	.word	index@(_Z15tokenize_kernelPcPii)
        /*0020*/ 	.word	0x00000000
.L_7:


//--------------------- .nv.compat                --------------------------
	.section	.nv.compat,"",@"SHT_CUDA_COMPAT_INFO"
	.align	4
        /*0000*/ 	.byte	0x02, 0x09, 0x00, 0x00, 0x02, 0x02, 0x01, 0x00, 0x02, 0x05, 0x05, 0x00, 0x03, 0x07, 0x01, 0x01
        /*0010*/ 	.byte	0x02, 0x03, 0x00, 0x00, 0x02, 0x06, 0x01, 0x00, 0x04, 0x0b, 0x08, 0x00, 0x09, 0x00, 0x00, 0x00
        /*0020*/ 	.byte	0x00, 0x00, 0x00, 0x00


//--------------------- .nv.info._Z15tokenize_kernelPcPii --------------------------
	.section	.nv.info._Z15tokenize_kernelPcPii,"",@"SHT_CUDA_INFO"
	.sectionflags	@""
	.align	4


	//----- nvinfo : EIATTR_CUDA_API_VERSION
	.align		4
        /*0000*/ 	.byte	0x04, 0x37
        /*0002*/ 	.short	(.L_9 - .L_8)
.L_8:
        /*0004*/ 	.word	0x00000082


	//----- nvinfo : EIATTR_KPARAM_INFO
	.align		4
.L_9:
        /*0008*/ 	.byte	0x04, 0x17
        /*000a*/ 	.short	(.L_11 - .L_10)
.L_10:
        /*000c*/ 	.word	0x00000000
        /*0010*/ 	.short	0x0002
        /*0012*/ 	.short	0x0010
        /*0014*/ 	.byte	0x00, 0xf0, 0x11, 0x00


	//----- nvinfo : EIATTR_KPARAM_INFO
	.align		4
.L_11:
        /*0018*/ 	.byte	0x04, 0x17
        /*001a*/ 	.short	(.L_13 - .L_12)
.L_12:
        /*001c*/ 	.word	0x00000000
        /*0020*/ 	.short	0x0001
        /*0022*/ 	.short	0x0008
        /*0024*/ 	.byte	0x00, 0xf5, 0x21, 0x00


	//----- nvinfo : EIATTR_KPARAM_INFO
	.align		4
.L_13:
        /*0028*/ 	.byte	0x04, 0x17
        /*002a*/ 	.short	(.L_15 - .L_14)
.L_14:
        /*002c*/ 	.word	0x00000000
        /*0030*/ 	.short	0x0000
        /*0032*/ 	.short	0x0000
        /*0034*/ 	.byte	0x00, 0xf5, 0x21, 0x00


	//----- nvinfo : EIATTR_SPARSE_MMA_MASK
	.align		4
.L_15:
        /*0038*/ 	.byte	0x03, 0x50
        /*003a*/ 	.short	0x0000


	//----- nvinfo : EIATTR_MAXREG_COUNT
	.align		4
        /*003c*/ 	.byte	0x03, 0x1b
        /*003e*/ 	.short	0x00ff


	//----- nvinfo : EIATTR_MERCURY_ISA_VERSION
	.align		4
        /*0040*/ 	.byte	0x03, 0x5f
        /*0042*/ 	.short	0x0101


	//----- nvinfo : EIATTR_VRC_CTA_INIT_COUNT
	.align		4
        /*0044*/ 	.byte	0x02, 0x4a
	.zero		1
	.zero		1


	//----- nvinfo : EIATTR_EXIT_INSTR_OFFSETS
	.align		4
        /*0048*/ 	.byte	0x04, 0x1c
        /*004a*/ 	.short	(.L_17 - .L_16)


	//   ....[0]....
.L_16:
        /*004c*/ 	.word	0x00000070


	//   ....[1]....
        /*0050*/ 	.word	0x00000650


	//   ....[2]....
        /*0054*/ 	.word	0x00000690


	//----- nvinfo : EIATTR_CRS_STACK_SIZE
	.align		4
.L_17:
        /*0058*/ 	.byte	0x04, 0x1e
        /*005a*/ 	.short	(.L_19 - .L_18)
.L_18:
        /*005c*/ 	.word	0x00000000


	//----- nvinfo : EIATTR_CBANK_PARAM_SIZE
	.align		4
.L_19:
        /*0060*/ 	.byte	0x03, 0x19
        /*0062*/ 	.short	0x0014


	//----- nvinfo : EIATTR_PARAM_CBANK
	.align		4
        /*0064*/ 	.byte	0x04, 0x0a
        /*0066*/ 	.short	(.L_21 - .L_20)
	.align		4
.L_20:
        /*0068*/ 	.word	index@(.nv.constant0._Z15tokenize_kernelPcPii)
        /*006c*/ 	.short	0x0380
        /*006e*/ 	.short	0x0014


	//----- nvinfo : EIATTR_SW_WAR
	.align		4
.L_21:
        /*0070*/ 	.byte	0x04, 0x36
        /*0072*/ 	.short	(.L_23 - .L_22)
.L_22:
        /*0074*/ 	.word	0x00000008
.L_23:


//--------------------- .nv.callgraph             --------------------------
	.section	.nv.callgraph,"",@"SHT_CUDA_CALLGRAPH"
	.align	4
	.sectionentsize	8
	.align		4
        /*0000*/ 	.word	0x00000000
	.align		4
        /*0004*/ 	.word	0xffffffff
	.align		4
        /*0008*/ 	.word	0x00000000
	.align		4
        /*000c*/ 	.word	0xfffffffe
	.align		4
        /*0010*/ 	.word	0x00000000
	.align		4
        /*0014*/ 	.word	0xfffffffd
	.align		4
        /*0018*/ 	.word	0x00000000
	.align		4
        /*001c*/ 	.word	0xfffffffc


//--------------------- .nv.constant3             --------------------------
	.section	.nv.constant3,"a",@progbits
	.align	4
.nv.constant3:
	.type		d_vocab_words,@object
	.size		d_vocab_words,(d_vocab_ids - d_vocab_words)
d_vocab_words:
        /*0000*/ 	.byte	0x68, 0x65, 0x6c, 0x6c, 0x6f, 0x00, 0x00, 0x00, 0x00, 0x00, 0x00, 0x00, 0x00, 0x00, 0x00, 0x00
        /*0010*/ 	.byte	0x77, 0x6f, 0x72, 0x6c, 0x64, 0x00, 0x00, 0x00, 0x00, 0x00, 0x00, 0x00, 0x00, 0x00, 0x00, 0x00
        /*0020*/ 	.byte	0x67, 0x70, 0x75, 0x00, 0x00, 0x00, 0x00, 0x00, 0x00, 0x00, 0x00, 0x00, 0x00, 0x00, 0x00, 0x00
        /*0030*/ 	.byte	0x63, 0x75, 0x64, 0x61, 0x00, 0x00, 0x00, 0x00, 0x00, 0x00, 0x00, 0x00, 0x00, 0x00, 0x00, 0x00
        /*0040*/ 	.byte	0x72, 0x6f, 0x63, 0x6b, 0x73, 0x00, 0x00, 0x00, 0x00, 0x00, 0x00, 0x00, 0x00, 0x00, 0x00, 0x00
        /*0050*/ 	.byte	0x61, 0x69, 0x00, 0x00, 0x00, 0x00, 0x00, 0x00, 0x00, 0x00, 0x00, 0x00, 0x00, 0x00, 0x00, 0x00
	.type		d_vocab_ids,@object
	.size		d_vocab_ids,(.L_1 - d_vocab_ids)
d_vocab_ids:
        /*0060*/ 	.byte	0x01, 0x00, 0x00, 0x00, 0x02, 0x00, 0x00, 0x00, 0x03, 0x00, 0x00, 0x00, 0x04, 0x00, 0x00, 0x00
        /*0070*/ 	.byte	0x05, 0x00, 0x00, 0x00, 0x06, 0x00, 0x00, 0x00
.L_1:


//--------------------- .text._Z15tokenize_kernelPcPii --------------------------
	.section	.text._Z15tokenize_kernelPcPii,"ax",@progbits
	.align	128
        .global         _Z15tokenize_kernelPcPii
        .type           _Z15tokenize_kernelPcPii,@function
        .size           _Z15tokenize_kernelPcPii,(.L_x_15 - _Z15tokenize_kernelPcPii)
        .other          _Z15tokenize_kernelPcPii,@"STO_CUDA_ENTRY STV_DEFAULT"
_Z15tokenize_kernelPcPii:
.text._Z15tokenize_kernelPcPii:
[----:B------:R-:W-:Y:S01]  /*0000*/  LDC R1, c[0x0][0x37c] ;  /* 0x0000df00ff017b82 */ /* 0x000fe20000000800 */
[----:B------:R-:W0:Y:S07]  /*0010*/  S2R R3, SR_TID.X ;  /* 0x0000000000037919 */ /* 0x000e2e0000002100 */
[----:B------:R-:W0:Y:S01]  /*0020*/  S2UR UR4, SR_CTAID.X ;  /* 0x00000000000479c3 */ /* 0x000e220000002500 */
[----:B------:R-:W1:Y:S07]  /*0030*/  LDCU UR5, c[0x0][0x390] ;  /* 0x00007200ff0577ac */ /* 0x000e6e0008000800 */
[----:B------:R-:W0:Y:S02]  /*0040*/  LDC R0, c[0x0][0x360] ;  /* 0x0000d800ff007b82 */ /* 0x000e240000000800 */
[----:B0-----:R-:W-:-:S05]  /*0050*/  IMAD R0, R0, UR4, R3 ;  /* 0x0000000400007c24 */ /* 0x001fca000f8e0203 */
[----:B-1----:R-:W-:-:S13]  /*0060*/  ISETP.GE.AND P0, PT, R0, UR5, PT ;  /* 0x0000000500007c0c */ /* 0x002fda000bf06270 */
[----:B------:R-:W-:Y:S05]  /*0070*/  @P0 EXIT ;  /* 0x000000000000094d */ /* 0x000fea0003800000 */
[----:B------:R-:W-:Y:S01]  /*0080*/  IMAD.SHL.U32 R2, R0, 0x10, RZ ;  /* 0x0000001000027824 */ /* 0x000fe200078e00ff */
[----:B------:R-:W-:Y:S01]  /*0090*/  BSSY.RECONVERGENT B0, `(.L_x_0) ;  /* 0x0000056000007945 */ /* 0x000fe20003800200 */
[----:B------:R-:W-:Y:S01]  /*00a0*/  IMAD.MOV.U32 R3, RZ, RZ, RZ ;  /* 0x000000ffff037224 */ /* 0x000fe200078e00ff */
[----:B------:R-:W0:Y:S02]  /*00b0*/  LDCU.64 UR4, c[0x0][0x358] ;  /* 0x00006b00ff0477ac */ /* 0x000e240008000a00 */
[----:B------:R-:W-:Y:S01]  /*00c0*/  SHF.R.S32.HI R7, RZ, 0x1f, R2 ;  /* 0x0000001fff077819 */ /* 0x000fe20000011402 */
[----:B------:R-:W1:Y:S01]  /*00d0*/  LDCU.64 UR6, c[0x0][0x380] ;  /* 0x00007000ff0677ac */ /* 0x000e620008000a00 */
[----:B------:R-:W2:Y:S01]  /*00e0*/  LDCU.64 UR8, c[0x0][0x380] ;  /* 0x00007000ff0877ac */ /* 0x000ea20008000a00 */
[----:B------:R-:W3:Y:S04]  /*00f0*/  LDCU.64 UR10, c[0x0][0x380] ;  /* 0x00007000ff0a77ac */ /* 0x000ee80008000a00 */
.L_x_2:
[----:B-1----:R-:W-:-:S04]  /*0100*/  IADD3 R4, P0, P1, R3, UR6, R2 ;  /* 0x0000000603047c10 */ /* 0x002fc8000f91e002 */
[----:B------:R-:W-:-:S06]  /*0110*/  IADD3.X R5, PT, PT, RZ, UR7, R7, P0, P1 ;  /* 0x00000007ff057c10 */ /* 0x000fcc00087e2407 */
[----:B0-----:R-:W4:Y:S01]  /*0120*/  LDG.E.U8 R5, desc[UR4][R4.64] ;  /* 0x0000000404057981 */ /* 0x001f22000c1e1100 */
[----:B------:R-:W4:Y:S02]  /*0130*/  LDC.U8 R6, c[0x3][R3] ;  /* 0x00c0000003067b82 */ /* 0x000f240000000000 */
[----:B----4-:R-:W-:-:S13]  /*0140*/  ISETP.NE.AND P0, PT, R5, R6, PT ;  /* 0x000000060500720c */ /* 0x010fda0003f05270 */
[----:B------:R-:W-:Y:S05]  /*0150*/  @P0 BRA `(.L_x_1) ;  /* 0x0000000000180947 */ /* 0x000fea0003800000 */
[----:B------:R-:W-:Y:S01]  /*0160*/  ISETP.NE.AND P1, PT, R5, RZ, PT ;  /* 0x000000ff0500720c */ /* 0x000fe20003f25270 */
[----:B------:R-:W-:Y:S01]  /*0170*/  IMAD.MOV.U32 R5, RZ, RZ, RZ ;  /* 0x000000ffff057224 */ /* 0x000fe200078e00ff */
[C---:B------:R-:W-:Y:S01]  /*0180*/  ISETP.GE.U32.AND P0, PT, R3.reuse, 0xf, PT ;  /* 0x0000000f0300780c */ /* 0x040fe20003f06070 */
[----:B------:R-:W-:-:S12]  /*0190*/  VIADD R3, R3, 0x1 ;  /* 0x0000000103037836 */ /* 0x000fd80000000000 */
[----:B------:R-:W-:Y:S05]  /*01a0*/  @!P0 BRA P1, `(.L_x_2) ;  /* 0xfffffffc00d48947 */ /* 0x000fea000083ffff */
[----:B------:R-:W-:Y:S05]  /*01b0*/  BRA `(.L_x_3) ;  /* 0x00000004000c7947 */ /* 0x000fea0003800000 */
.L_x_1:
[----:B------:R-:W-:-:S07]  /*01c0*/  IMAD.MOV.U32 R3, RZ, RZ, RZ ;  /* 0x000000ffff037224 */ /* 0x000fce00078e00ff */
.L_x_5:
[----:B--2---:R-:W-:-:S04]  /*01d0*/  IADD3 R4, P0, P1, R3, UR8, R2 ;  /* 0x0000000803047c10 */ /* 0x004fc8000f91e002 */
[----:B------:R-:W-:-:S06]  /*01e0*/  IADD3.X R5, PT, PT, RZ, UR9, R7, P0, P1 ;  /* 0x00000009ff057c10 */ /* 0x000fcc00087e2407 */
[----:B------:R-:W2:Y:S01]  /*01f0*/  LDG.E.U8 R5, desc[UR4][R4.64] ;  /* 0x0000000404057981 */ /* 0x000ea2000c1e1100 */
[----:B------:R-:W2:Y:S02]  /*0200*/  LDC.U8 R6, c[0x3][R3+0x10] ;  /* 0x00c0040003067b82 */ /* 0x000ea40000000000 */
[----:B--2---:R-:W-:-:S13]  /*0210*/  ISETP.NE.AND P0, PT, R5, R6, PT ;  /* 0x000000060500720c */ /* 0x004fda0003f05270 */
[----:B------:R-:W-:Y:S05]  /*0220*/  @P0 BRA `(.L_x_4) ;  /* 0x0000000000180947 */ /* 0x000fea0003800000 */
[----:B------:R-:W-:Y:S01]  /*0230*/  ISETP.NE.AND P1, PT, R5, RZ, PT ;  /* 0x000000ff0500720c */ /* 0x000fe20003f25270 */
[----:B------:R-:W-:Y:S01]  /*0240*/  IMAD.MOV.U32 R5, RZ, RZ, 0x1 ;  /* 0x00000001ff057424 */ /* 0x000fe200078e00ff */
[C---:B------:R-:W-:Y:S01]  /*0250*/  ISETP.GE.U32.AND P0, PT, R3.reuse, 0xf, PT ;  /* 0x0000000f0300780c */ /* 0x040fe20003f06070 */
[----:B------:R-:W-:-:S12]  /*0260*/  VIADD R3, R3, 0x1 ;  /* 0x0000000103037836 */ /* 0x000fd80000000000 */
[----:B------:R-:W-:Y:S05]  /*0270*/  @!P0 BRA P1, `(.L_x_5) ;  /* 0xfffffffc00d48947 */ /* 0x000fea000083ffff */
[----:B------:R-:W-:Y:S05]  /*0280*/  BRA `(.L_x_3) ;  /* 0x0000000000d87947 */ /* 0x000fea0003800000 */
.L_x_4:
[----:B------:R-:W-:-:S07]  /*0290*/  IMAD.MOV.U32 R3, RZ, RZ, RZ ;  /* 0x000000ffff037224 */ /* 0x000fce00078e00ff */
.L_x_7:
[----:B---3--:R-:W-:-:S04]  /*02a0*/  IADD3 R4, P0, P1, R3, UR10, R2 ;  /* 0x0000000a03047c10 */ /* 0x008fc8000f91e002 */
        /* <DEDUP_REMOVED lines=11> */
.L_x_6:
[----:B------:R-:W-:-:S07]  /*0360*/  IMAD.MOV.U32 R3, RZ, RZ, RZ ;  /* 0x000000ffff037224 */ /* 0x000fce00078e00ff */
.L_x_9:
[----:B------:R-:W0:Y:S02]  /*0370*/  LDCU.64 UR12, c[0x0][0x380] ;  /* 0x00007000ff0c77ac */ /* 0x000e240008000a00 */
[----:B0-----:R-:W-:-:S04]  /*0380*/  IADD3 R4, P0, P1, R3, UR12, R2 ;  /* 0x0000000c03047c10 */ /* 0x001fc8000f91e002 */
        /* <DEDUP_REMOVED lines=11> */
.L_x_8:
[----:B------:R-:W-:-:S07]  /*0440*/  IMAD.MOV.U32 R3, RZ, RZ, RZ ;  /* 0x000000ffff037224 */ /* 0x000fce00078e00ff */
.L_x_11:
        /* <DEDUP_REMOVED lines=13> */
.L_x_10:
[----:B------:R-:W-:-:S07]  /*0520*/  IMAD.MOV.U32 R3, RZ, RZ, RZ ;  /* 0x000000ffff037224 */ /* 0x000fce00078e00ff */
.L_x_13:
        /* <DEDUP_REMOVED lines=12> */
.L_x_3:
[----:B--23--:R-:W-:Y:S05]  /*05f0*/  BSYNC.RECONVERGENT B0 ;  /* 0x0000000000007941 */ /* 0x00cfea0003800200 */
.L_x_0:
[----:B------:R-:W-:Y:S01]  /*0600*/  IMAD.SHL.U32 R5, R5, 0x4, RZ ;  /* 0x0000000405057824 */ /* 0x000fe200078e00ff */
[----:B------:R-:W0:Y:S08]  /*0610*/  LDC.64 R2, c[0x0][0x388] ;  /* 0x0000e200ff027b82 */ /* 0x000e300000000a00 */
[----:B------:R-:W1:Y:S01]  /*0620*/  LDC R5, c[0x3][R5+0x60] ;  /* 0x00c0180005057b82 */ /* 0x000e620000000800 */
[----:B0-----:R-:W-:-:S05]  /*0630*/  IMAD.WIDE R2, R0, 0x4, R2 ;  /* 0x0000000400027825 */ /* 0x001fca00078e0202 */
[----:B-1----:R-:W-:Y:S01]  /*0640*/  STG.E desc[UR4][R2.64], R5 ;  /* 0x0000000502007986 */ /* 0x002fe2000c101904 */
[----:B------:R-:W-:Y:S05]  /*0650*/  EXIT ;  /* 0x000000000000794d */ /* 0x000fea0003800000 */
.L_x_12:
[----:B------:R-:W0:Y:S02]  /*0660*/  LDC.64 R2, c[0x0][0x388] ;  /* 0x0000e200ff027b82 */ /* 0x000e240000000a00 */
[----:B0-----:R-:W-:-:S05]  /*0670*/  IMAD.WIDE R2, R0, 0x4, R2 ;  /* 0x0000000400027825 */ /* 0x001fca00078e0202 */
[----:B------:R-:W-:Y:S01]  /*0680*/  STG.E desc[UR4][R2.64], RZ ;  /* 0x000000ff02007986 */ /* 0x000fe2000c101904 */
[----:B------:R-:W-:Y:S05]  /*0690*/  EXIT ;  /* 0x000000000000794d */ /* 0x000fea0003800000 */
.L_x_14:
[----:B------:R-:W-:-:S00]  /*06a0*/  BRA `(.L_x_14) ;  /* 0xfffffffc00fc7947 */ /* 0x000fc0000383ffff */
[----:B------:R-:W-:-:S00]  /*06b0*/  NOP ;  /* 0x0000000000007918 */ /* 0x000fc00000000000 */
        /* <DEDUP_REMOVED lines=12> */
.L_x_15:


//--------------------- .nv.shared.reserved.0     --------------------------
	.section	.nv.shared.reserved.0,"aw",@nobits
	.weak		__nv_reservedSMEM_offset_0_alias
	.size		__nv_reservedSMEM_offset_0_alias, 0, 64
	.other		__nv_reservedSMEM_offset_0_alias,@"STO_CUDA_RESERVED_SHARED STV_DEFAULT"
__nv_reservedSMEM_offset_0_alias:
	.zero		0
	.zero		64


//--------------------- .nv.constant0._Z15tokenize_kernelPcPii --------------------------
	.section	.nv.constant0._Z15tokenize_kernelPcPii,"a",@progbits
	.sectionflags	@""
	.align	4
.nv.constant0._Z15tokenize_kernelPcPii:
	.zero		916


//--------------------- SYMBOLS --------------------------

	.type		.nv.reservedSmem.offset0,@object
	.size		.nv.reservedSmem.offset0,0x4
